	.headerflags	@"EF_CUDA_TEXMODE_UNIFIED EF_CUDA_64BIT_ADDRESS EF_CUDA_ACCELERATORS EF_CUDA_SM90 EF_CUDA_VIRTUAL_SM(EF_CUDA_SM90)"
	.elftype	@"ET_EXEC"


//--------------------- .nv.info                  --------------------------
	.section	.nv.info,"",@"SHT_CUDA_INFO"
	.align	4


	//----- nvinfo : EIATTR_REGCOUNT
	.align		4
        /*0000*/ 	.byte	0x04, 0x2f
        /*0002*/ 	.short	(.L_3 - .L_2)
	.align		4
.L_2:
        /*0004*/ 	.word	index@(triton_poi_fused__native_batch_norm_legit_no_training_relu_threshold_backward_0)
        /*0008*/ 	.word	0x00000014


	//----- nvinfo : EIATTR_MIN_STACK_SIZE
	.align		4
.L_3:
        /*000c*/ 	.byte	0x04, 0x12
        /*000e*/ 	.short	(.L_5 - .L_4)
	.align		4
.L_4:
        /*0010*/ 	.word	index@(triton_poi_fused__native_batch_norm_legit_no_training_relu_threshold_backward_0)
        /*0014*/ 	.word	0x00000000


	//----- nvinfo : EIATTR_FRAME_SIZE
	.align		4
.L_5:
        /*0018*/ 	.byte	0x04, 0x11
        /*001a*/ 	.short	(.L_7 - .L_6)
	.align		4
.L_6:
        /*001c*/ 	.word	index@(triton_poi_fused__native_batch_norm_legit_no_training_relu_threshold_backward_0)
        /*0020*/ 	.word	0x00000000


	//----- nvinfo : EIATTR_MIN_STACK_SIZE
	.align		4
.L_7:
        /*0024*/ 	.byte	0x04, 0x12
        /*0026*/ 	.short	(.L_9 - .L_8)
	.align		4
.L_8:
        /*0028*/ 	.word	index@(triton_poi_fused__native_batch_norm_legit_no_training_relu_threshold_backward_0)
        /*002c*/ 	.word	0x00000000
.L_9:


//--------------------- .nv.info.triton_poi_fused__native_batch_norm_legit_no_training_relu_threshold_backward_0 --------------------------
	.section	.nv.info.triton_poi_fused__native_batch_norm_legit_no_training_relu_threshold_backward_0,"",@"SHT_CUDA_INFO"
	.sectionflags	@""
	.align	4


	//----- nvinfo : EIATTR_CUDA_API_VERSION
	.align		4
        /*0000*/ 	.byte	0x04, 0x37
        /*0002*/ 	.short	(.L_11 - .L_10)
.L_10:
        /*0004*/ 	.word	0x0000007c


	//----- nvinfo : EIATTR_KPARAM_INFO
	.align		4
.L_11:
        /*0008*/ 	.byte	0x04, 0x17
        /*000a*/ 	.short	(.L_13 - .L_12)
.L_12:
        /*000c*/ 	.word	0x00000000
        /*0010*/ 	.short	0x0007
        /*0012*/ 	.short	0x0038
        /*0014*/ 	.byte	0x00, 0xf0, 0x11, 0x00


	//----- nvinfo : EIATTR_KPARAM_INFO
	.align		4
.L_13:
        /*0018*/ 	.byte	0x04, 0x17
        /*001a*/ 	.short	(.L_15 - .L_14)
.L_14:
        /*001c*/ 	.word	0x00000000
        /*0020*/ 	.short	0x0006
        /*0022*/ 	.short	0x0030
        /*0024*/ 	.byte	0x00, 0xf4, 0x21, 0x00


	//----- nvinfo : EIATTR_KPARAM_INFO
	.align		4
.L_15:
        /*0028*/ 	.byte	0x04, 0x17
        /*002a*/ 	.short	(.L_17 - .L_16)
.L_16:
        /*002c*/ 	.word	0x00000000
        /*0030*/ 	.short	0x0005
        /*0032*/ 	.short	0x0028
        /*0034*/ 	.byte	0x00, 0xf4, 0x21, 0x00


	//----- nvinfo : EIATTR_KPARAM_INFO
	.align		4
.L_17:
        /*0038*/ 	.byte	0x04, 0x17
        /*003a*/ 	.short	(.L_19 - .L_18)
.L_18:
        /*003c*/ 	.word	0x00000000
        /*0040*/ 	.short	0x0004
        /*0042*/ 	.short	0x0020
        /*0044*/ 	.byte	0x00, 0xf4, 0x21, 0x00


	//----- nvinfo : EIATTR_KPARAM_INFO
	.align		4
.L_19:
        /*0048*/ 	.byte	0x04, 0x17
        /*004a*/ 	.short	(.L_21 - .L_20)
.L_20:
        /*004c*/ 	.word	0x00000000
        /*0050*/ 	.short	0x0003
        /*0052*/ 	.short	0x0018
        /*0054*/ 	.byte	0x00, 0xf4, 0x21, 0x00


	//----- nvinfo : EIATTR_KPARAM_INFO
	.align		4
.L_21:
        /*0058*/ 	.byte	0x04, 0x17
        /*005a*/ 	.short	(.L_23 - .L_22)
.L_22:
        /*005c*/ 	.word	0x00000000
        /*0060*/ 	.short	0x0002
        /*0062*/ 	.short	0x0010
        /*0064*/ 	.byte	0x00, 0xf4, 0x21, 0x00


	//----- nvinfo : EIATTR_KPARAM_INFO
	.align		4
.L_23:
        /*0068*/ 	.byte	0x04, 0x17
        /*006a*/ 	.short	(.L_25 - .L_24)
.L_24:
        /*006c*/ 	.word	0x00000000
        /*0070*/ 	.short	0x0001
        /*0072*/ 	.short	0x0008
        /*0074*/ 	.byte	0x00, 0xf4, 0x21, 0x00


	//----- nvinfo : EIATTR_KPARAM_INFO
	.align		4
.L_25:
        /*0078*/ 	.byte	0x04, 0x17
        /*007a*/ 	.short	(.L_27 - .L_26)
.L_26:
        /*007c*/ 	.word	0x00000000
        /*0080*/ 	.short	0x0000
        /*0082*/ 	.short	0x0000
        /*0084*/ 	.byte	0x00, 0xf4, 0x21, 0x00


	//----- nvinfo : EIATTR_SPARSE_MMA_MASK
	.align		4
.L_27:
        /*0088*/ 	.byte	0x03, 0x50
        /*008a*/ 	.short	0x0000


	//----- nvinfo : EIATTR_MAXREG_COUNT
	.align		4
        /*008c*/ 	.byte	0x03, 0x1b
        /*008e*/ 	.short	0x00ff


	//----- nvinfo : EIATTR_EXIT_INSTR_OFFSETS
	.align		4
        /*0090*/ 	.byte	0x04, 0x1c
        /*0092*/ 	.short	(.L_29 - .L_28)


	//   ....[0]....
.L_28:
        /*0094*/ 	.word	0x000004d0


	//   ....[1]....
        /*0098*/ 	.word	0x00000510


	//----- nvinfo : EIATTR_REQNTID
	.align		4
.L_29:
        /*009c*/ 	.byte	0x04, 0x10
        /*009e*/ 	.short	(.L_31 - .L_30)
.L_30:
        /*00a0*/ 	.word	0x00000080
        /*00a4*/ 	.word	0x00000001
        /*00a8*/ 	.word	0x00000001


	//----- nvinfo : EIATTR_CBANK_PARAM_SIZE
	.align		4
.L_31:
        /*00ac*/ 	.byte	0x03, 0x19
        /*00ae*/ 	.short	0x003c


	//----- nvinfo : EIATTR_PARAM_CBANK
	.align		4
        /*00b0*/ 	.byte	0x04, 0x0a
        /*00b2*/ 	.short	(.L_33 - .L_32)
	.align		4
.L_32:
        /*00b4*/ 	.word	index@(.nv.constant0.triton_poi_fused__native_batch_norm_legit_no_training_relu_threshold_backward_0)
        /*00b8*/ 	.short	0x0210
        /*00ba*/ 	.short	0x003c


	//----- nvinfo : EIATTR_SW_WAR
	.align		4
.L_33:
        /*00bc*/ 	.byte	0x04, 0x36
        /*00be*/ 	.short	(.L_35 - .L_34)
.L_34:
        /*00c0*/ 	.word	0x00000008
.L_35:


//--------------------- .nv.callgraph             --------------------------
	.section	.nv.callgraph,"",@"SHT_CUDA_CALLGRAPH"
	.align	4
	.sectionentsize	8
	.align		4
        /*0000*/ 	.word	0x00000000
	.align		4
        /*0004*/ 	.word	0xffffffff
	.align		4
        /*0008*/ 	.word	0x00000000
	.align		4
        /*000c*/ 	.word	0xfffffffe
	.align		4
        /*0010*/ 	.word	0x00000000
	.align		4
        /*0014*/ 	.word	0xfffffffd
	.align		4
        /*0018*/ 	.word	0x00000000
	.align		4
        /*001c*/ 	.word	0xfffffffc


//--------------------- .nv.constant4             --------------------------
	.section	.nv.constant4,"a",@progbits
	.align	8
	.align		8
.nv.constant4:
        /*0000*/ 	.dword	_$_str
	.align		8
        /*0008*/ 	.dword	_$_str_$_2


//--------------------- .text.triton_poi_fused__native_batch_norm_legit_no_training_relu_threshold_backward_0 --------------------------
	.section	.text.triton_poi_fused__native_batch_norm_legit_no_training_relu_threshold_backward_0,"ax",@progbits
	.sectionflags	@"SHF_BARRIERS=1"
	.align	128
        .global         triton_poi_fused__native_batch_norm_legit_no_training_relu_threshold_backward_0
        .type           triton_poi_fused__native_batch_norm_legit_no_training_relu_threshold_backward_0,@function
        .size           triton_poi_fused__native_batch_norm_legit_no_training_relu_threshold_backward_0,(.L_x_1 - triton_poi_fused__native_batch_norm_legit_no_training_relu_threshold_backward_0)
        .other          triton_poi_fused__native_batch_norm_legit_no_training_relu_threshold_backward_0,@"STO_CUDA_ENTRY STV_DEFAULT"
triton_poi_fused__native_batch_norm_legit_no_training_relu_threshold_backward_0:
.text.triton_poi_fused__native_batch_norm_legit_no_training_relu_threshold_backward_0:
[----:B------:R-:W0:Y:S08]  /*0000*/  LDC R1, c[0x0][0x28] ;  /* 0x00000a00ff017b82 */ /* 0x000e300000000800 */
[----:B------:R-:W1:Y:S01]  /*0010*/  LDC.64 R8, c[0x0][0x220] ;  /* 0x00008800ff087b82 */ /* 0x000e620000000a00 */
[----:B------:R-:W-:Y:S01]  /*0020*/  ULDC.64 UR6, c[0x0][0x208] ;  /* 0x0000820000067ab9 */ /* 0x000fe20000000a00 */
[----:B------:R-:W2:Y:S01]  /*0030*/  S2R R0, SR_TID.X ;  /* 0x0000000000007919 */ /* 0x000ea20000002100 */
[----:B------:R-:W3:Y:S05]  /*0040*/  S2R R4, SR_CTAID.X ;  /* 0x0000000000047919 */ /* 0x000eea0000002500 */
[----:B------:R-:W4:Y:S08]  /*0050*/  LDC.64 R16, c[0x0][0x210] ;  /* 0x00008400ff107b82 */ /* 0x000f300000000a00 */
[----:B------:R-:W5:Y:S08]  /*0060*/  LDC.64 R10, c[0x0][0x218] ;  /* 0x00008600ff0a7b82 */ /* 0x000f700000000a00 */
[----:B------:R-:W3:Y:S01]  /*0070*/  LDC.64 R12, c[0x0][0x228] ;  /* 0x00008a00ff0c7b82 */ /* 0x000ee20000000a00 */
[----:B-1----:R4:W4:Y:S01]  /*0080*/  LDG.E R7, desc[UR6][R8.64] ;  /* 0x0000000608077981 */ /* 0x002922000c1e1900 */
[----:B------:R-:W-:-:S06]  /*0090*/  CS2R R2, SRZ ;  /* 0x0000000000027805 */ /* 0x000fcc000001ff00 */
[----:B------:R-:W1:Y:S08]  /*00a0*/  LDC.64 R14, c[0x0][0x230] ;  /* 0x00008c00ff0e7b82 */ /* 0x000e700000000a00 */
[----:B------:R-:W1:Y:S01]  /*00b0*/  S2UR UR5, SR_CgaCtaId ;  /* 0x00000000000579c3 */ /* 0x000e620000008800 */
[----:B--2---:R-:W-:Y:S01]  /*00c0*/  IMAD.SHL.U32 R5, R0, 0x2, RZ ;  /* 0x0000000200057824 */ /* 0x004fe200078e00ff */
[----:B-----5:R2:W5:Y:S01]  /*00d0*/  LDG.E R10, desc[UR6][R10.64] ;  /* 0x000000060a0a7981 */ /* 0x020562000c1e1900 */
[----:B------:R-:W-:Y:S01]  /*00e0*/  UMOV UR4, 0x400 ;  /* 0x0000040000047882 */ /* 0x000fe20000000000 */
[----:B------:R-:W-:-:S02]  /*00f0*/  ULDC.64 UR8, c[0x0][0x240] ;  /* 0x0000900000087ab9 */ /* 0x000fc40000000a00 */
[----:B------:R-:W-:Y:S01]  /*0100*/  LOP3.LUT R5, R5, 0xfe, RZ, 0xc0, !PT ;  /* 0x000000fe05057812 */ /* 0x000fe200078ec0ff */
[----:B0--3--:R-:W3:Y:S03]  /*0110*/  LDG.E R12, desc[UR6][R12.64] ;  /* 0x000000060c0c7981 */ /* 0x009ee6000c1e1900 */
[----:B------:R-:W-:-:S04]  /*0120*/  PRMT R6, R5, 0x6540, R4 ;  /* 0x0000654005067816 */ /* 0x000fc80000000004 */
[C---:B------:R-:W-:Y:S01]  /*0130*/  ISETP.GE.AND P0, PT, R6.reuse, 0x4a64, PT ;  /* 0x00004a640600780c */ /* 0x040fe20003f06270 */
[----:B----4-:R-:W-:Y:S01]  /*0140*/  IMAD.WIDE R8, R6, 0x4, R16 ;  /* 0x0000000406087825 */ /* 0x010fe200078e0210 */
[----:B-1----:R-:W3:Y:S11]  /*0150*/  LDG.E R15, desc[UR6][R14.64] ;  /* 0x000000060e0f7981 */ /* 0x002ef6000c1e1900 */
[----:B------:R0:W5:Y:S01]  /*0160*/  @!P0 LDG.E.64 R2, desc[UR6][R8.64] ;  /* 0x0000000608028981 */ /* 0x000162000c1e1b00 */
[----:B--2---:R-:W-:Y:S01]  /*0170*/  IMAD.MOV.U32 R11, RZ, RZ, 0x3e800000 ;  /* 0x3e800000ff0b7424 */ /* 0x004fe200078e00ff */
[----:B------:R-:W-:Y:S01]  /*0180*/  UPRMT UR4, UR5, 0x654, UR4 ;  /* 0x0000065405047896 */ /* 0x000fe20008000004 */
[----:B------:R-:W-:-:S04]  /*0190*/  FADD R7, R7, 9.9999997473787516356e-06 ;  /* 0x3727c5ac07077421 */ /* 0x000fc80000000000 */
[----:B------:R-:W1:Y:S02]  /*01a0*/  MUFU.SQRT R16, R7 ;  /* 0x0000000700107308 */ /* 0x000e640000002000 */
[C---:B-1----:R-:W-:Y:S02]  /*01b0*/  FSETP.GT.AND P1, PT, R16.reuse, 8.50705917302346158658e+37, PT ;  /* 0x7e8000001000780b */ /* 0x042fe40003f24000 */
[----:B------:R-:W-:-:S11]  /*01c0*/  FSETP.GEU.AND P2, PT, R16, 1.175494350822287508e-38, PT ;  /* 0x008000001000780b */ /* 0x000fd60003f4e000 */
[----:B------:R-:W-:-:S04]  /*01d0*/  @P1 FMUL R16, R16, 0.25 ;  /* 0x3e80000010101820 */ /* 0x000fc80000400000 */
[----:B------:R-:W-:-:S06]  /*01e0*/  @!P2 FMUL R16, R16, 16777216 ;  /* 0x4b8000001010a820 */ /* 0x000fcc0000400000 */
[----:B------:R-:W1:Y:S01]  /*01f0*/  MUFU.RCP R16, R16 ;  /* 0x0000001000107308 */ /* 0x000e620000001000 */
[----:B0-----:R-:W-:Y:S01]  /*0200*/  FSEL R9, R11, 1, P1 ;  /* 0x3f8000000b097808 */ /* 0x001fe20000800000 */
[----:B-----5:R-:W-:-:S04]  /*0210*/  FADD R3, -R10, R3 ;  /* 0x000000030a037221 */ /* 0x020fc80000000100 */
[----:B------:R-:W-:Y:S01]  /*0220*/  @!P2 FMUL R9, R9, 16777216 ;  /* 0x4b8000000909a820 */ /* 0x000fe20000400000 */
[----:B------:R-:W-:-:S03]  /*0230*/  FADD R2, -R10, R2 ;  /* 0x000000020a027221 */ /* 0x000fc60000000100 */
[----:B-1----:R-:W-:-:S04]  /*0240*/  FMUL R9, R16, R9 ;  /* 0x0000000910097220 */ /* 0x002fc80000400000 */
[-C--:B------:R-:W-:Y:S01]  /*0250*/  FMUL R8, R2, R9.reuse ;  /* 0x0000000902087220 */ /* 0x080fe20000400000 */
[----:B------:R-:W-:Y:S02]  /*0260*/  FMUL R9, R3, R9 ;  /* 0x0000000903097220 */ /* 0x000fe40000400000 */
[----:B------:R-:W0:Y:S01]  /*0270*/  LDC.64 R2, c[0x0][0x238] ;  /* 0x00008e00ff027b82 */ /* 0x000e220000000a00 */
[C-C-:B---3--:R-:W-:Y:S01]  /*0280*/  FFMA R8, R12.reuse, R8, R15.reuse ;  /* 0x000000080c087223 */ /* 0x148fe2000000000f */
[----:B------:R-:W-:-:S04]  /*0290*/  FFMA R9, R12, R9, R15 ;  /* 0x000000090c097223 */ /* 0x000fc8000000000f */
[C---:B------:R-:W-:Y:S02]  /*02a0*/  FSETP.GEU.AND P1, PT, R8.reuse, RZ, PT ;  /* 0x000000ff0800720b */ /* 0x040fe40003f2e000 */
[C---:B------:R-:W-:Y:S02]  /*02b0*/  FSETP.GEU.AND P2, PT, R9.reuse, RZ, PT ;  /* 0x000000ff0900720b */ /* 0x040fe40003f4e000 */
[----:B------:R-:W-:Y:S02]  /*02c0*/  FSEL R14, R8, RZ, P1 ;  /* 0x000000ff080e7208 */ /* 0x000fe40000800000 */
[----:B------:R-:W-:Y:S02]  /*02d0*/  FSEL R15, R9, RZ, P2 ;  /* 0x000000ff090f7208 */ /* 0x000fe40001000000 */
[----:B------:R-:W-:Y:S02]  /*02e0*/  FSETP.GTU.AND P1, PT, R14, RZ, PT ;  /* 0x000000ff0e00720b */ /* 0x000fe40003f2c000 */
[----:B------:R-:W-:-:S02]  /*02f0*/  FSETP.GTU.AND P2, PT, R15, RZ, PT ;  /* 0x000000ff0f00720b */ /* 0x000fc40003f4c000 */
[----:B------:R-:W-:Y:S02]  /*0300*/  SEL R8, RZ, 0x1, P1 ;  /* 0x00000001ff087807 */ /* 0x000fe40000800000 */
[----:B------:R-:W-:Y:S01]  /*0310*/  SEL R9, RZ, 0x1, P2 ;  /* 0x00000001ff097807 */ /* 0x000fe20001000000 */
[----:B0-----:R-:W-:-:S03]  /*0320*/  IMAD.WIDE R6, R6, 0x4, R2 ;  /* 0x0000000406067825 */ /* 0x001fc600078e0202 */
[----:B------:R-:W-:Y:S02]  /*0330*/  PRMT R12, R9, 0x7604, R8 ;  /* 0x00007604090c7816 */ /* 0x000fe40000000008 */
[----:B------:R-:W-:Y:S04]  /*0340*/  @!P0 STG.E.64 desc[UR6][R6.64], R14 ;  /* 0x0000000e06008986 */ /* 0x000fe8000c101b06 */
[----:B------:R0:W-:Y:S01]  /*0350*/  STS.U16 [R5+UR4], R12 ;  /* 0x0000000c05007988 */ /* 0x0001e20008000404 */
[----:B------:R-:W-:Y:S01]  /*0360*/  LOP3.LUT R9, R0, 0x7f, RZ, 0xc0, !PT ;  /* 0x0000007f00097812 */ /* 0x000fe200078ec0ff */
[----:B------:R-:W-:Y:S03]  /*0370*/  BAR.SYNC.DEFER_BLOCKING 0x0 ;  /* 0x0000000000007b1d */ /* 0x000fe60000010000 */
[----:B------:R-:W-:-:S04]  /*0380*/  PRMT R4, R9, 0x6540, R4 ;  /* 0x0000654009047816 */ /* 0x000fc80000000004 */
[C---:B------:R-:W-:Y:S01]  /*0390*/  LOP3.LUT R0, R4.reuse, 0x80, RZ, 0xfc, !PT ;  /* 0x0000008004007812 */ /* 0x040fe200078efcff */
[----:B------:R-:W-:Y:S01]  /*03a0*/  IMAD.HI R3, R4, 0x370f8a23, RZ ;  /* 0x370f8a2304037827 */ /* 0x000fe200078e02ff */
[----:B------:R-:W1:Y:S04]  /*03b0*/  LDS.U8 R10, [R9+UR4] ;  /* 0x00000004090a7984 */ /* 0x000e680008000000 */
[----:B------:R-:W-:Y:S01]  /*03c0*/  SHF.R.U32.HI R8, RZ, 0x1f, R3 ;  /* 0x0000001fff087819 */ /* 0x000fe20000011603 */
[----:B------:R-:W-:-:S03]  /*03d0*/  IMAD.HI R2, R0, 0x370f8a23, RZ ;  /* 0x370f8a2300027827 */ /* 0x000fc600078e02ff */
[----:B------:R-:W-:Y:S02]  /*03e0*/  LEA.HI.SX32 R11, R3, R8, 0x16 ;  /* 0x00000008030b7211 */ /* 0x000fe400078fb2ff */
[----:B------:R-:W-:-:S04]  /*03f0*/  SHF.R.U32.HI R3, RZ, 0x1f, R2 ;  /* 0x0000001fff037819 */ /* 0x000fc80000011602 */
[----:B------:R-:W-:Y:S01]  /*0400*/  LEA.HI.SX32 R3, R2, R3, 0x16 ;  /* 0x0000000302037211 */ /* 0x000fe200078fb2ff */
[----:B------:R-:W-:Y:S01]  /*0410*/  IMAD R2, R11, -0x1299, R4 ;  /* 0xffffed670b027824 */ /* 0x000fe200078e0204 */
[----:B------:R-:W-:-:S03]  /*0420*/  ISETP.GE.AND P1, PT, R4, 0x4a64, PT ;  /* 0x00004a640400780c */ /* 0x000fc60003f26270 */
[----:B------:R-:W-:Y:S02]  /*0430*/  IMAD R11, R11, 0x1300, R2 ;  /* 0x000013000b0b7824 */ /* 0x000fe400078e0202 */
[----:B------:R-:W-:Y:S01]  /*0440*/  IMAD R2, R3, -0x1299, R0 ;  /* 0xffffed6703027824 */ /* 0x000fe200078e0200 */
[----:B------:R-:W-:-:S03]  /*0450*/  ISETP.GE.AND P0, PT, R0, 0x4a64, PT ;  /* 0x00004a640000780c */ /* 0x000fc60003f06270 */
[----:B0-----:R-:W-:Y:S01]  /*0460*/  IMAD R5, R3, 0x1300, R2 ;  /* 0x0000130003057824 */ /* 0x001fe200078e0202 */
[----:B------:R-:W-:-:S04]  /*0470*/  IADD3 R2, P2, R11, UR8, RZ ;  /* 0x000000080b027c10 */ /* 0x000fc8000ff5e0ff */
[----:B------:R-:W-:Y:S02]  /*0480*/  LEA.HI.X.SX32 R3, R11, UR9, 0x1, P2 ;  /* 0x000000090b037c11 */ /* 0x000fe400090f0eff */
[----:B------:R-:W-:-:S04]  /*0490*/  IADD3 R4, P2, R5, UR8, RZ ;  /* 0x0000000805047c10 */ /* 0x000fc8000ff5e0ff */
[----:B------:R-:W-:Y:S02]  /*04a0*/  LEA.HI.X.SX32 R5, R5, UR9, 0x1, P2 ;  /* 0x0000000905057c11 */ /* 0x000fe400090f0eff */
[----:B-1----:R-:W-:-:S05]  /*04b0*/  LOP3.LUT R7, R10, 0x1, RZ, 0xc0, !PT ;  /* 0x000000010a077812 */ /* 0x002fca00078ec0ff */
[----:B------:R0:W-:Y:S02]  /*04c0*/  @!P1 STG.E.U8 desc[UR6][R2.64], R7 ;  /* 0x0000000702009986 */ /* 0x0001e4000c101106 */
[----:B0-----:R-:W-:Y:S05]  /*04d0*/  @P0 EXIT ;  /* 0x000000000000094d */ /* 0x001fea0003800000 */
[----:B------:R-:W1:Y:S02]  /*04e0*/  LDS.U8 R9, [R9+UR4+0x80] ;  /* 0x0000800409097984 */ /* 0x000e640008000000 */
[----:B01----:R-:W-:-:S05]  /*04f0*/  LOP3.LUT R3, R9, 0x1, RZ, 0xc0, !PT ;  /* 0x0000000109037812 */ /* 0x003fca00078ec0ff */
[----:B------:R-:W-:Y:S01]  /*0500*/  STG.E.U8 desc[UR6][R4.64], R3 ;  /* 0x0000000304007986 */ /* 0x000fe2000c101106 */
[----:B------:R-:W-:Y:S05]  /*0510*/  EXIT ;  /* 0x000000000000794d */ /* 0x000fea0003800000 */
.L_x_0:
[----:B------:R-:W-:-:S00]  /*0520*/  BRA `(.L_x_0) ;  /* 0xfffffffc00fc7947 */ /* 0x000fc0000383ffff */
[----:B------:R-:W-:-:S00]  /*0530*/  NOP ;  /* 0x0000000000007918 */ /* 0x000fc00000000000 */
        /* <DEDUP_REMOVED lines=12> */
.L_x_1:


//--------------------- .nv.global.init           --------------------------
	.section	.nv.global.init,"aw",@progbits
.nv.global.init:
	.type		_$_str,@object
	.size		_$_str,(_$_str_$_2 - _$_str)
_$_str:
        /*0000*/ 	.byte	0x5f, 0x5f, 0x43, 0x55, 0x44, 0x41, 0x5f, 0x46, 0x54, 0x5a, 0x00
	.type		_$_str_$_2,@object
	.size		_$_str_$_2,(.L_1 - _$_str_$_2)
_$_str_$_2:
        /*000b*/ 	.byte	0x5f, 0x5f, 0x43, 0x55, 0x44, 0x41, 0x5f, 0x50, 0x52, 0x45, 0x43, 0x5f, 0x53, 0x51, 0x52, 0x54
        /*001b*/ 	.byte	0x00
.L_1:


//--------------------- .nv.shared.triton_poi_fused__native_batch_norm_legit_no_training_relu_threshold_backward_0 --------------------------
	.section	.nv.shared.triton_poi_fused__native_batch_norm_legit_no_training_relu_threshold_backward_0,"aw",@nobits
	.sectionflags	@""
	.align	16
	.zero		1024


//--------------------- .nv.constant0.triton_poi_fused__native_batch_norm_legit_no_training_relu_threshold_backward_0 --------------------------
	.section	.nv.constant0.triton_poi_fused__native_batch_norm_legit_no_training_relu_threshold_backward_0,"a",@progbits
	.sectionflags	@""
	.align	4
.nv.constant0.triton_poi_fused__native_batch_norm_legit_no_training_relu_threshold_backward_0:
	.zero		588
